//
// Generated by NVIDIA NVVM Compiler
//
// Compiler Build ID: CL-36424714
// Cuda compilation tools, release 13.0, V13.0.88
// Based on NVVM 20.0.0
//

.version 9.0
.target sm_100
.address_size 64

	// .globl	_Z9reductionPlS_i

.visible .entry _Z9reductionPlS_i(
	.param .u64 .ptr .align 1 _Z9reductionPlS_i_param_0,
	.param .u64 .ptr .align 1 _Z9reductionPlS_i_param_1,
	.param .u32 _Z9reductionPlS_i_param_2
)
{
	.reg .pred 	%p<10>;
	.reg .b32 	%r<42>;
	.reg .b64 	%rd<98>;

	ld.param.u64 	%rd16, [_Z9reductionPlS_i_param_0];
	ld.param.u64 	%rd18, [_Z9reductionPlS_i_param_1];
	ld.param.u32 	%r25, [_Z9reductionPlS_i_param_2];
	cvta.to.global.u64 	%rd1, %rd18;
	mov.u32 	%r26, %ctaid.y;
	mov.u32 	%r27, %tid.y;
	add.s32 	%r1, %r26, %r27;
	mov.u32 	%r28, %ctaid.x;
	mov.u32 	%r29, %tid.x;
	add.s32 	%r2, %r28, %r29;
	setp.lt.s32 	%p1, %r25, 1;
	mov.b64 	%rd97, 9223372036854775807;
	@%p1 bra 	$L__BB0_13;
	mul.lo.s32 	%r3, %r1, 3;
	add.s32 	%r4, %r3, %r2;
	and.b32  	%r5, %r25, 15;
	setp.lt.u32 	%p2, %r25, 16;
	mov.b64 	%rd97, 9223372036854775807;
	mov.b32 	%r38, 0;
	@%p2 bra 	$L__BB0_4;
	and.b32  	%r38, %r25, 2147483632;
	neg.s32 	%r36, %r38;
	add.s64 	%rd2, %rd1, 576;
	mov.b64 	%rd97, 9223372036854775807;
	mov.u32 	%r35, %r4;
$L__BB0_3:
	.pragma "nounroll";
	mul.wide.s32 	%rd22, %r35, 8;
	add.s64 	%rd23, %rd2, %rd22;
	ld.global.u64 	%rd24, [%rd23+-576];
	min.s64 	%rd25, %rd97, %rd24;
	ld.global.u64 	%rd26, [%rd23+-504];
	min.s64 	%rd27, %rd25, %rd26;
	ld.global.u64 	%rd28, [%rd23+-432];
	min.s64 	%rd29, %rd27, %rd28;
	ld.global.u64 	%rd30, [%rd23+-360];
	min.s64 	%rd31, %rd29, %rd30;
	ld.global.u64 	%rd32, [%rd23+-288];
	min.s64 	%rd33, %rd31, %rd32;
	ld.global.u64 	%rd34, [%rd23+-216];
	min.s64 	%rd35, %rd33, %rd34;
	ld.global.u64 	%rd36, [%rd23+-144];
	min.s64 	%rd37, %rd35, %rd36;
	ld.global.u64 	%rd38, [%rd23+-72];
	min.s64 	%rd39, %rd37, %rd38;
	ld.global.u64 	%rd40, [%rd23];
	min.s64 	%rd41, %rd39, %rd40;
	ld.global.u64 	%rd42, [%rd23+72];
	min.s64 	%rd43, %rd41, %rd42;
	ld.global.u64 	%rd44, [%rd23+144];
	min.s64 	%rd45, %rd43, %rd44;
	ld.global.u64 	%rd46, [%rd23+216];
	min.s64 	%rd47, %rd45, %rd46;
	ld.global.u64 	%rd48, [%rd23+288];
	min.s64 	%rd49, %rd47, %rd48;
	ld.global.u64 	%rd50, [%rd23+360];
	min.s64 	%rd51, %rd49, %rd50;
	ld.global.u64 	%rd52, [%rd23+432];
	min.s64 	%rd53, %rd51, %rd52;
	ld.global.u64 	%rd54, [%rd23+504];
	min.s64 	%rd97, %rd53, %rd54;
	add.s32 	%r36, %r36, 16;
	add.s32 	%r35, %r35, 144;
	setp.ne.s32 	%p3, %r36, 0;
	@%p3 bra 	$L__BB0_3;
$L__BB0_4:
	setp.eq.s32 	%p4, %r5, 0;
	@%p4 bra 	$L__BB0_13;
	and.b32  	%r13, %r25, 7;
	setp.lt.u32 	%p5, %r5, 8;
	@%p5 bra 	$L__BB0_7;
	mad.lo.s32 	%r31, %r38, 9, %r4;
	mul.wide.s32 	%rd56, %r31, 8;
	add.s64 	%rd57, %rd1, %rd56;
	ld.global.u64 	%rd58, [%rd57];
	min.s64 	%rd59, %rd97, %rd58;
	ld.global.u64 	%rd60, [%rd57+72];
	min.s64 	%rd61, %rd59, %rd60;
	ld.global.u64 	%rd62, [%rd57+144];
	min.s64 	%rd63, %rd61, %rd62;
	ld.global.u64 	%rd64, [%rd57+216];
	min.s64 	%rd65, %rd63, %rd64;
	ld.global.u64 	%rd66, [%rd57+288];
	min.s64 	%rd67, %rd65, %rd66;
	ld.global.u64 	%rd68, [%rd57+360];
	min.s64 	%rd69, %rd67, %rd68;
	ld.global.u64 	%rd70, [%rd57+432];
	min.s64 	%rd71, %rd69, %rd70;
	ld.global.u64 	%rd72, [%rd57+504];
	min.s64 	%rd97, %rd71, %rd72;
	add.s32 	%r38, %r38, 8;
$L__BB0_7:
	setp.eq.s32 	%p6, %r13, 0;
	@%p6 bra 	$L__BB0_13;
	and.b32  	%r16, %r25, 3;
	setp.lt.u32 	%p7, %r13, 4;
	@%p7 bra 	$L__BB0_10;
	mad.lo.s32 	%r32, %r38, 9, %r4;
	mul.wide.s32 	%rd74, %r32, 8;
	add.s64 	%rd75, %rd1, %rd74;
	ld.global.u64 	%rd76, [%rd75];
	min.s64 	%rd77, %rd97, %rd76;
	ld.global.u64 	%rd78, [%rd75+72];
	min.s64 	%rd79, %rd77, %rd78;
	ld.global.u64 	%rd80, [%rd75+144];
	min.s64 	%rd81, %rd79, %rd80;
	ld.global.u64 	%rd82, [%rd75+216];
	min.s64 	%rd97, %rd81, %rd82;
	add.s32 	%r38, %r38, 4;
$L__BB0_10:
	setp.eq.s32 	%p8, %r16, 0;
	@%p8 bra 	$L__BB0_13;
	mad.lo.s32 	%r33, %r38, 9, %r2;
	add.s32 	%r41, %r33, %r3;
	neg.s32 	%r40, %r16;
$L__BB0_12:
	.pragma "nounroll";
	mul.wide.s32 	%rd83, %r41, 8;
	add.s64 	%rd84, %rd1, %rd83;
	ld.global.u64 	%rd85, [%rd84];
	min.s64 	%rd97, %rd97, %rd85;
	add.s32 	%r41, %r41, 9;
	add.s32 	%r40, %r40, 1;
	setp.ne.s32 	%p9, %r40, 0;
	@%p9 bra 	$L__BB0_12;
$L__BB0_13:
	cvta.to.global.u64 	%rd86, %rd16;
	mad.lo.s32 	%r34, %r1, 3, %r2;
	mul.wide.s32 	%rd87, %r34, 8;
	add.s64 	%rd88, %rd86, %rd87;
	st.global.u64 	[%rd88], %rd97;
	ret;

}


// ===== COMPILED SASS (sm_100) =====

	.target	sm_100

	.elftype	@"ET_EXEC"


//--------------------- .note.nv.tkinfo           --------------------------
	.section	.note.nv.tkinfo,"",@"SHT_NOTE"
	.sectionflags	@"SHF_NOTE_NV_TKINFO"
	.tkinfo
        /*0018*/ 	.word	0x00000002
        /*0030*/ 	.string	""
        /*0030*/ 	.string	"ptxas"
        /*0030*/ 	.string	"Cuda compilation tools, release 13.0, V13.0.88"
        /*0030*/ 	.string	"Build cuda_13.0.r13.0/compiler.36424714_0"
        /*0030*/ 	.string	"-arch sm_100 -m 64 "



//--------------------- .note.nv.cuinfo           --------------------------
	.section	.note.nv.cuinfo,"",@"SHT_NOTE"
	.sectionflags	@"SHF_NOTE_NV_CUINFO"
        /*0018*/ 	.short	0x0002
        /*001a*/ 	.short	0x0064
        /*001c*/ 	.short	0x0082
	.zero		2


//--------------------- .nv.info                  --------------------------
	.section	.nv.info,"",@"SHT_CUDA_INFO"
	.align	4


	//----- nvinfo : EIATTR_REGCOUNT
	.align		4
        /*0000*/ 	.byte	0x04, 0x2f
        /*0002*/ 	.short	(.L_1 - .L_0)
	.align		4
.L_0:
        /*0004*/ 	.word	index@(_Z9reductionPlS_i)
        /*0008*/ 	.word	0x00000020


	//----- nvinfo : EIATTR_FRAME_SIZE
	.align		4
.L_1:
        /*000c*/ 	.byte	0x04, 0x11
        /*000e*/ 	.short	(.L_3 - .L_2)
	.align		4
.L_2:
        /*0010*/ 	.word	index@(_Z9reductionPlS_i)
        /*0014*/ 	.word	0x00000000


	//----- nvinfo : EIATTR_MIN_STACK_SIZE
	.align		4
.L_3:
        /*0018*/ 	.byte	0x04, 0x12
        /*001a*/ 	.short	(.L_5 - .L_4)
	.align		4
.L_4:
        /*001c*/ 	.word	index@(_Z9reductionPlS_i)
        /*0020*/ 	.word	0x00000000
.L_5:


//--------------------- .nv.compat                --------------------------
	.section	.nv.compat,"",@"SHT_CUDA_COMPAT_INFO"
	.align	4
        /*0000*/ 	.byte	0x02, 0x09, 0x00, 0x00, 0x02, 0x02, 0x01, 0x00, 0x02, 0x05, 0x05, 0x00, 0x03, 0x07, 0x01, 0x01
        /*0010*/ 	.byte	0x02, 0x03, 0x00, 0x00, 0x02, 0x06, 0x01, 0x00, 0x04, 0x0b, 0x08, 0x00, 0x09, 0x00, 0x00, 0x00
        /*0020*/ 	.byte	0x00, 0x00, 0x00, 0x00


//--------------------- .nv.info._Z9reductionPlS_i --------------------------
	.section	.nv.info._Z9reductionPlS_i,"",@"SHT_CUDA_INFO"
	.sectionflags	@""
	.align	4


	//----- nvinfo : EIATTR_CUDA_API_VERSION
	.align		4
        /*0000*/ 	.byte	0x04, 0x37
        /*0002*/ 	.short	(.L_7 - .L_6)
.L_6:
        /*0004*/ 	.word	0x00000082


	//----- nvinfo : EIATTR_KPARAM_INFO
	.align		4
.L_7:
        /*0008*/ 	.byte	0x04, 0x17
        /*000a*/ 	.short	(.L_9 - .L_8)
.L_8:
        /*000c*/ 	.word	0x00000000
        /*0010*/ 	.short	0x0002
        /*0012*/ 	.short	0x0010
        /*0014*/ 	.byte	0x00, 0xf0, 0x11, 0x00


	//----- nvinfo : EIATTR_KPARAM_INFO
	.align		4
.L_9:
        /*0018*/ 	.byte	0x04, 0x17
        /*001a*/ 	.short	(.L_11 - .L_10)
.L_10:
        /*001c*/ 	.word	0x00000000
        /*0020*/ 	.short	0x0001
        /*0022*/ 	.short	0x0008
        /*0024*/ 	.byte	0x00, 0xf5, 0x21, 0x00


	//----- nvinfo : EIATTR_KPARAM_INFO
	.align		4
.L_11:
        /*0028*/ 	.byte	0x04, 0x17
        /*002a*/ 	.short	(.L_13 - .L_12)
.L_12:
        /*002c*/ 	.word	0x00000000
        /*0030*/ 	.short	0x0000
        /*0032*/ 	.short	0x0000
        /*0034*/ 	.byte	0x00, 0xf5, 0x21, 0x00


	//----- nvinfo : EIATTR_SPARSE_MMA_MASK
	.align		4
.L_13:
        /*0038*/ 	.byte	0x03, 0x50
        /*003a*/ 	.short	0x0000


	//----- nvinfo : EIATTR_MAXREG_COUNT
	.align		4
        /*003c*/ 	.byte	0x03, 0x1b
        /*003e*/ 	.short	0x00ff


	//----- nvinfo : EIATTR_MERCURY_ISA_VERSION
	.align		4
        /*0040*/ 	.byte	0x03, 0x5f
        /*0042*/ 	.short	0x0101


	//----- nvinfo : EIATTR_VRC_CTA_INIT_COUNT
	.align		4
        /*0044*/ 	.byte	0x02, 0x4a
	.zero		1
	.zero		1


	//----- nvinfo : EIATTR_EXIT_INSTR_OFFSETS
	.align		4
        /*0048*/ 	.byte	0x04, 0x1c
        /*004a*/ 	.short	(.L_15 - .L_14)


	//   ....[0]....
.L_14:
        /*004c*/ 	.word	0x00000d70


	//----- nvinfo : EIATTR_CBANK_PARAM_SIZE
	.align		4
.L_15:
        /*0050*/ 	.byte	0x03, 0x19
        /*0052*/ 	.short	0x0014


	//----- nvinfo : EIATTR_PARAM_CBANK
	.align		4
        /*0054*/ 	.byte	0x04, 0x0a
        /*0056*/ 	.short	(.L_17 - .L_16)
	.align		4
.L_16:
        /*0058*/ 	.word	index@(.nv.constant0._Z9reductionPlS_i)
        /*005c*/ 	.short	0x0380
        /*005e*/ 	.short	0x0014


	//----- nvinfo : EIATTR_SW_WAR
	.align		4
.L_17:
        /*0060*/ 	.byte	0x04, 0x36
        /*0062*/ 	.short	(.L_19 - .L_18)
.L_18:
        /*0064*/ 	.word	0x00000008
.L_19:


//--------------------- .nv.callgraph             --------------------------
	.section	.nv.callgraph,"",@"SHT_CUDA_CALLGRAPH"
	.align	4
	.sectionentsize	8
	.align		4
        /*0000*/ 	.word	0x00000000
	.align		4
        /*0004*/ 	.word	0xffffffff
	.align		4
        /*0008*/ 	.word	0x00000000
	.align		4
        /*000c*/ 	.word	0xfffffffe
	.align		4
        /*0010*/ 	.word	0x00000000
	.align		4
        /*0014*/ 	.word	0xfffffffd
	.align		4
        /*0018*/ 	.word	0x00000000
	.align		4
        /*001c*/ 	.word	0xfffffffc


//--------------------- .text._Z9reductionPlS_i   --------------------------
	.section	.text._Z9reductionPlS_i,"ax",@progbits
	.align	128
        .global         _Z9reductionPlS_i
        .type           _Z9reductionPlS_i,@function
        .size           _Z9reductionPlS_i,(.L_x_7 - _Z9reductionPlS_i)
        .other          _Z9reductionPlS_i,@"STO_CUDA_ENTRY STV_DEFAULT"
_Z9reductionPlS_i:
.text._Z9reductionPlS_i:
[----:B------:R-:W-:Y:S01]  /*0000*/  LDC R1, c[0x0][0x37c] ;  /* 0x0000df00ff017b82 */ /* 0x000fe20000000800 */
[----:B------:R-:W0:Y:S01]  /*0010*/  S2R R20, SR_TID.Y ;  /* 0x0000000000147919 */ /* 0x000e220000002200 */
[----:B------:R-:W1:Y:S06]  /*0020*/  LDCU UR6, c[0x0][0x390] ;  /* 0x00007200ff0677ac */ /* 0x000e6c0008000800 */
[----:B------:R-:W0:Y:S01]  /*0030*/  S2UR UR4, SR_CTAID.Y ;  /* 0x00000000000479c3 */ /* 0x000e220000002600 */
[----:B------:R-:W-:Y:S01]  /*0040*/  IMAD.MOV.U32 R27, RZ, RZ, -0x1 ;  /* 0xffffffffff1b7424 */ /* 0x000fe200078e00ff */
[----:B------:R-:W2:Y:S01]  /*0050*/  S2R R21, SR_TID.X ;  /* 0x0000000000157919 */ /* 0x000ea20000002100 */
[----:B------:R-:W-:Y:S01]  /*0060*/  IMAD.MOV.U32 R25, RZ, RZ, 0x7fffffff ;  /* 0x7fffffffff197424 */ /* 0x000fe200078e00ff */
[----:B------:R-:W3:Y:S04]  /*0070*/  LDCU.64 UR10, c[0x0][0x358] ;  /* 0x00006b00ff0a77ac */ /* 0x000ee80008000a00 */
[----:B------:R-:W2:Y:S01]  /*0080*/  S2UR UR5, SR_CTAID.X ;  /* 0x00000000000579c3 */ /* 0x000ea20000002500 */
[----:B-1----:R-:W-:Y:S01]  /*0090*/  UISETP.GE.AND UP0, UPT, UR6, 0x1, UPT ;  /* 0x000000010600788c */ /* 0x002fe2000bf06270 */
[----:B0-----:R-:W-:-:S02]  /*00a0*/  VIADD R20, R20, UR4 ;  /* 0x0000000414147c36 */ /* 0x001fc40008000000 */
[----:B--2---:R-:W-:-:S06]  /*00b0*/  VIADD R21, R21, UR5 ;  /* 0x0000000515157c36 */ /* 0x004fcc0008000000 */
[----:B---3--:R-:W-:Y:S05]  /*00c0*/  BRA.U !UP0, `(.L_x_0) ;  /* 0x0000000d08147547 */ /* 0x008fea000b800000 */
[----:B------:R-:W-:Y:S01]  /*00d0*/  UISETP.GE.U32.AND UP1, UPT, UR6, 0x10, UPT ;  /* 0x000000100600788c */ /* 0x000fe2000bf26070 */
[----:B------:R-:W-:Y:S01]  /*00e0*/  IMAD R22, R20, 0x3, R21 ;  /* 0x0000000314167824 */ /* 0x000fe200078e0215 */
[----:B------:R-:W-:Y:S01]  /*00f0*/  ULOP3.LUT UR7, UR6, 0xf, URZ, 0xc0, !UPT ;  /* 0x0000000f06077892 */ /* 0x000fe2000f8ec0ff */
[----:B------:R-:W-:Y:S02]  /*0100*/  IMAD.MOV.U32 R27, RZ, RZ, -0x1 ;  /* 0xffffffffff1b7424 */ /* 0x000fe400078e00ff */
[----:B------:R-:W-:Y:S01]  /*0110*/  IMAD.MOV.U32 R25, RZ, RZ, 0x7fffffff ;  /* 0x7fffffffff197424 */ /* 0x000fe200078e00ff */
[----:B------:R-:W-:Y:S01]  /*0120*/  UISETP.NE.AND UP0, UPT, UR7, URZ, UPT ;  /* 0x000000ff0700728c */ /* 0x000fe2000bf05270 */
[----:B------:R-:W-:Y:S02]  /*0130*/  IMAD.MOV.U32 R23, RZ, RZ, RZ ;  /* 0x000000ffff177224 */ /* 0x000fe400078e00ff */
[----:B------:R-:W-:Y:S08]  /*0140*/  BRA.U !UP1, `(.L_x_1) ;  /* 0x0000000509807547 */ /* 0x000ff0000b800000 */
[----:B------:R-:W0:Y:S01]  /*0150*/  LDCU.64 UR4, c[0x0][0x388] ;  /* 0x00007100ff0477ac */ /* 0x000e220008000a00 */
[----:B------:R-:W-:Y:S02]  /*0160*/  IMAD.MOV.U32 R27, RZ, RZ, -0x1 ;  /* 0xffffffffff1b7424 */ /* 0x000fe400078e00ff */
[----:B------:R-:W-:Y:S01]  /*0170*/  IMAD.MOV.U32 R25, RZ, RZ, 0x7fffffff ;  /* 0x7fffffffff197424 */ /* 0x000fe200078e00ff */
[----:B------:R-:W-:Y:S01]  /*0180*/  ULOP3.LUT UR8, UR6, 0x7ffffff0, URZ, 0xc0, !UPT ;  /* 0x7ffffff006087892 */ /* 0x000fe2000f8ec0ff */
[----:B------:R-:W-:-:S03]  /*0190*/  IMAD.MOV.U32 R0, RZ, RZ, R22 ;  /* 0x000000ffff007224 */ /* 0x000fc600078e0016 */
[----:B------:R-:W-:Y:S02]  /*01a0*/  UIADD3 UR9, UPT, UPT, -UR8, URZ, URZ ;  /* 0x000000ff08097290 */ /* 0x000fe4000fffe1ff */
[----:B------:R-:W-:Y:S01]  /*01b0*/  IMAD.U32 R23, RZ, RZ, UR8 ;  /* 0x00000008ff177e24 */ /* 0x000fe2000f8e00ff */
[----:B0-----:R-:W-:-:S04]  /*01c0*/  UIADD3 UR4, UP1, UPT, UR4, 0x240, URZ ;  /* 0x0000024004047890 */ /* 0x001fc8000ff3e0ff */
[----:B------:R-:W-:-:S12]  /*01d0*/  UIADD3.X UR5, UPT, UPT, URZ, UR5, URZ, UP1, !UPT ;  /* 0x00000005ff057290 */ /* 0x000fd80008ffe4ff */
.L_x_2:
[----:B------:R-:W-:Y:S02]  /*01e0*/  IMAD.U32 R2, RZ, RZ, UR4 ;  /* 0x00000004ff027e24 */ /* 0x000fe4000f8e00ff */
[----:B------:R-:W-:Y:S02]  /*01f0*/  IMAD.U32 R3, RZ, RZ, UR5 ;  /* 0x00000005ff037e24 */ /* 0x000fe4000f8e00ff */
[----:B------:R-:W-:-:S05]  /*0200*/  IMAD.WIDE R2, R0, 0x8, R2 ;  /* 0x0000000800027825 */ /* 0x000fca00078e0202 */
[----:B------:R-:W2:Y:S04]  /*0210*/  LDG.E.64 R12, desc[UR10][R2.64+-0x240] ;  /* 0xfffdc00a020c7981 */ /* 0x000ea8000c1e1b00 */
[----:B------:R-:W3:Y:S04]  /*0220*/  LDG.E.64 R14, desc[UR10][R2.64+-0x1f8] ;  /* 0xfffe080a020e7981 */ /* 0x000ee8000c1e1b00 */
[----:B------:R-:W4:Y:S04]  /*0230*/  LDG.E.64 R16, desc[UR10][R2.64+-0x1b0] ;  /* 0xfffe500a02107981 */ /* 0x000f28000c1e1b00 */
[----:B------:R-:W5:Y:S04]  /*0240*/  LDG.E.64 R18, desc[UR10][R2.64+-0x168] ;  /* 0xfffe980a02127981 */ /* 0x000f68000c1e1b00 */
[----:B------:R-:W5:Y:S04]  /*0250*/  LDG.E.64 R4, desc[UR10][R2.64+-0x120] ;  /* 0xfffee00a02047981 */ /* 0x000f68000c1e1b00 */
[----:B------:R-:W5:Y:S04]  /*0260*/  LDG.E.64 R6, desc[UR10][R2.64+-0xd8] ;  /* 0xffff280a02067981 */ /* 0x000f68000c1e1b00 */
[----:B------:R-:W5:Y:S04]  /*0270*/  LDG.E.64 R8, desc[UR10][R2.64+-0x90] ;  /* 0xffff700a02087981 */ /* 0x000f68000c1e1b00 */
[----:B------:R-:W5:Y:S01]  /*0280*/  LDG.E.64 R10, desc[UR10][R2.64+-0x48] ;  /* 0xffffb80a020a7981 */ /* 0x000f62000c1e1b00 */
[----:B--2---:R-:W-:-:S04]  /*0290*/  ISETP.LT.U32.AND P0, PT, R27, R12, PT ;  /* 0x0000000c1b00720c */ /* 0x004fc80003f01070 */
[----:B------:R-:W-:-:S04]  /*02a0*/  ISETP.LT.AND.EX P0, PT, R25, R13, PT, P0 ;  /* 0x0000000d1900720c */ /* 0x000fc80003f01300 */
[----:B------:R-:W-:Y:S02]  /*02b0*/  SEL R27, R27, R12, P0 ;  /* 0x0000000c1b1b7207 */ /* 0x000fe40000000000 */
[----:B------:R-:W-:Y:S02]  /*02c0*/  SEL R25, R25, R13, P0 ;  /* 0x0000000d19197207 */ /* 0x000fe40000000000 */
[----:B------:R-:W2:Y:S01]  /*02d0*/  LDG.E.64 R12, desc[UR10][R2.64] ;  /* 0x0000000a020c7981 */ /* 0x000ea2000c1e1b00 */
[----:B---3--:R-:W-:-:S04]  /*02e0*/  ISETP.LT.U32.AND P0, PT, R27, R14, PT ;  /* 0x0000000e1b00720c */ /* 0x008fc80003f01070 */
[----:B------:R-:W-:-:S04]  /*02f0*/  ISETP.LT.AND.EX P0, PT, R25, R15, PT, P0 ;  /* 0x0000000f1900720c */ /* 0x000fc80003f01300 */
[----:B------:R-:W-:Y:S02]  /*0300*/  SEL R27, R27, R14, P0 ;  /* 0x0000000e1b1b7207 */ /* 0x000fe40000000000 */
[----:B------:R-:W-:Y:S02]  /*0310*/  SEL R29, R25, R15, P0 ;  /* 0x0000000f191d7207 */ /* 0x000fe40000000000 */
[----:B------:R-:W3:Y:S01]  /*0320*/  LDG.E.64 R14, desc[UR10][R2.64+0x48] ;  /* 0x0000480a020e7981 */ /* 0x000ee2000c1e1b00 */
[----:B----4-:R-:W-:-:S03]  /*0330*/  ISETP.LT.U32.AND P0, PT, R27, R16, PT ;  /* 0x000000101b00720c */ /* 0x010fc60003f01070 */
[----:B------:R-:W4:Y:S01]  /*0340*/  LDG.E.64 R24, desc[UR10][R2.64+0x1f8] ;  /* 0x0001f80a02187981 */ /* 0x000f22000c1e1b00 */
[----:B------:R-:W-:-:S04]  /*0350*/  ISETP.LT.AND.EX P0, PT, R29, R17, PT, P0 ;  /* 0x000000111d00720c */ /* 0x000fc80003f01300 */
[----:B------:R-:W-:Y:S02]  /*0360*/  SEL R27, R27, R16, P0 ;  /* 0x000000101b1b7207 */ /* 0x000fe40000000000 */
[----:B------:R-:W-:Y:S02]  /*0370*/  SEL R29, R29, R17, P0 ;  /* 0x000000111d1d7207 */ /* 0x000fe40000000000 */
[----:B------:R-:W4:Y:S01]  /*0380*/  LDG.E.64 R16, desc[UR10][R2.64+0x90] ;  /* 0x0000900a02107981 */ /* 0x000f22000c1e1b00 */
[----:B-----5:R-:W-:-:S04]  /*0390*/  ISETP.LT.U32.AND P0, PT, R27, R18, PT ;  /* 0x000000121b00720c */ /* 0x020fc80003f01070 */
[----:B------:R-:W-:-:S04]  /*03a0*/  ISETP.LT.AND.EX P0, PT, R29, R19, PT, P0 ;  /* 0x000000131d00720c */ /* 0x000fc80003f01300 */
[----:B------:R-:W-:Y:S02]  /*03b0*/  SEL R27, R27, R18, P0 ;  /* 0x000000121b1b7207 */ /* 0x000fe40000000000 */
[----:B------:R-:W-:Y:S02]  /*03c0*/  SEL R29, R29, R19, P0 ;  /* 0x000000131d1d7207 */ /* 0x000fe40000000000 */
[----:B------:R-:W5:Y:S01]  /*03d0*/  LDG.E.64 R18, desc[UR10][R2.64+0xd8] ;  /* 0x0000d80a02127981 */ /* 0x000f62000c1e1b00 */
[----:B------:R-:W-:-:S04]  /*03e0*/  ISETP.LT.U32.AND P0, PT, R27, R4, PT ;  /* 0x000000041b00720c */ /* 0x000fc80003f01070 */
        /* <DEDUP_REMOVED lines=17> */
[----:B------:R-:W-:Y:S01]  /*0500*/  SEL R11, R29, R11, P0 ;  /* 0x0000000b1d0b7207 */ /* 0x000fe20000000000 */
[----:B------:R-:W-:-:S04]  /*0510*/  UIADD3 UR9, UPT, UPT, UR9, 0x10, URZ ;  /* 0x0000001009097890 */ /* 0x000fc8000fffe0ff */
[----:B------:R-:W-:Y:S01]  /*0520*/  UISETP.NE.AND UP1, UPT, UR9, URZ, UPT ;  /* 0x000000ff0900728c */ /* 0x000fe2000bf25270 */
[----:B------:R-:W-:Y:S01]  /*0530*/  VIADD R0, R0, 0x90 ;  /* 0x0000009000007836 */ /* 0x000fe20000000000 */
[----:B--2---:R-:W-:-:S04]  /*0540*/  ISETP.LT.U32.AND P0, PT, R27, R12, PT ;  /* 0x0000000c1b00720c */ /* 0x004fc80003f01070 */
[----:B------:R-:W-:-:S04]  /*0550*/  ISETP.LT.AND.EX P0, PT, R11, R13, PT, P0 ;  /* 0x0000000d0b00720c */ /* 0x000fc80003f01300 */
[----:B------:R-:W-:Y:S02]  /*0560*/  SEL R27, R27, R12, P0 ;  /* 0x0000000c1b1b7207 */ /* 0x000fe40000000000 */
[----:B------:R-:W-:Y:S02]  /*0570*/  SEL R13, R11, R13, P0 ;  /* 0x0000000d0b0d7207 */ /* 0x000fe40000000000 */
[----:B---3--:R-:W-:-:S04]  /*0580*/  ISETP.LT.U32.AND P0, PT, R27, R14, PT ;  /* 0x0000000e1b00720c */ /* 0x008fc80003f01070 */
[----:B------:R-:W-:-:S04]  /*0590*/  ISETP.LT.AND.EX P0, PT, R13, R15, PT, P0 ;  /* 0x0000000f0d00720c */ /* 0x000fc80003f01300 */
[----:B------:R-:W-:Y:S02]  /*05a0*/  SEL R27, R27, R14, P0 ;  /* 0x0000000e1b1b7207 */ /* 0x000fe40000000000 */
[----:B------:R-:W-:Y:S02]  /*05b0*/  SEL R15, R13, R15, P0 ;  /* 0x0000000f0d0f7207 */ /* 0x000fe40000000000 */
[----:B----4-:R-:W-:-:S04]  /*05c0*/  ISETP.LT.U32.AND P0, PT, R27, R16, PT ;  /* 0x000000101b00720c */ /* 0x010fc80003f01070 */
[----:B------:R-:W-:-:S04]  /*05d0*/  ISETP.LT.AND.EX P0, PT, R15, R17, PT, P0 ;  /* 0x000000110f00720c */ /* 0x000fc80003f01300 */
[----:B------:R-:W-:Y:S02]  /*05e0*/  SEL R27, R27, R16, P0 ;  /* 0x000000101b1b7207 */ /* 0x000fe40000000000 */
[----:B------:R-:W-:Y:S02]  /*05f0*/  SEL R17, R15, R17, P0 ;  /* 0x000000110f117207 */ /* 0x000fe40000000000 */
[----:B-----5:R-:W-:-:S04]  /*0600*/  ISETP.LT.U32.AND P0, PT, R27, R18, PT ;  /* 0x000000121b00720c */ /* 0x020fc80003f01070 */
[----:B------:R-:W-:-:S04]  /*0610*/  ISETP.LT.AND.EX P0, PT, R17, R19, PT, P0 ;  /* 0x000000131100720c */ /* 0x000fc80003f01300 */
[----:B------:R-:W-:Y:S02]  /*0620*/  SEL R27, R27, R18, P0 ;  /* 0x000000121b1b7207 */ /* 0x000fe40000000000 */
[----:B------:R-:W-:Y:S02]  /*0630*/  SEL R19, R17, R19, P0 ;  /* 0x0000001311137207 */ /* 0x000fe40000000000 */
[----:B------:R-:W-:-:S04]  /*0640*/  ISETP.LT.U32.AND P0, PT, R27, R4, PT ;  /* 0x000000041b00720c */ /* 0x000fc80003f01070 */
        /* <DEDUP_REMOVED lines=14> */
[----:B------:R-:W-:Y:S01]  /*0730*/  SEL R25, R9, R25, P0 ;  /* 0x0000001909197207 */ /* 0x000fe20000000000 */
[----:B------:R-:W-:Y:S06]  /*0740*/  BRA.U UP1, `(.L_x_2) ;  /* 0xfffffff901a47547 */ /* 0x000fec000b83ffff */
.L_x_1:
[----:B------:R-:W-:Y:S05]  /*0750*/  BRA.U !UP0, `(.L_x_0) ;  /* 0x0000000508707547 */ /* 0x000fea000b800000 */
[----:B------:R-:W-:Y:S02]  /*0760*/  UISETP.GE.U32.AND UP0, UPT, UR7, 0x8, UPT ;  /* 0x000000080700788c */ /* 0x000fe4000bf06070 */
[----:B------:R-:W-:-:S04]  /*0770*/  ULOP3.LUT UR5, UR6, 0x7, URZ, 0xc0, !UPT ;  /* 0x0000000706057892 */ /* 0x000fc8000f8ec0ff */
[----:B------:R-:W-:-:S03]  /*0780*/  UISETP.NE.AND UP1, UPT, UR5, URZ, UPT ;  /* 0x000000ff0500728c */ /* 0x000fc6000bf25270 */
[----:B------:R-:W-:Y:S08]  /*0790*/  BRA.U !UP0, `(.L_x_3) ;  /* 0x0000000108b07547 */ /* 0x000ff0000b800000 */
[----:B------:R-:W0:Y:S01]  /*07a0*/  LDC.64 R18, c[0x0][0x388] ;  /* 0x0000e200ff127b82 */ /* 0x000e220000000a00 */
[----:B------:R-:W-:-:S04]  /*07b0*/  IMAD R3, R23, 0x9, R22 ;  /* 0x0000000917037824 */ /* 0x000fc800078e0216 */
[----:B0-----:R-:W-:-:S05]  /*07c0*/  IMAD.WIDE R18, R3, 0x8, R18 ;  /* 0x0000000803127825 */ /* 0x001fca00078e0212 */
        /* <DEDUP_REMOVED lines=40> */
[----:B------:R-:W-:-:S07]  /*0a50*/  SEL R25, R15, R17, P0 ;  /* 0x000000110f197207 */ /* 0x000fce0000000000 */
.L_x_3:
        /* <DEDUP_REMOVED lines=28> */
[----:B------:R-:W-:-:S07]  /*0c20*/  SEL R25, R3, R5, P0 ;  /* 0x0000000503197207 */ /* 0x000fce0000000000 */
.L_x_4:
[----:B------:R-:W-:Y:S05]  /*0c30*/  BRA.U !UP1, `(.L_x_0) ;  /* 0x0000000109387547 */ /* 0x000fea000b800000 */
[----:B------:R-:W0:Y:S01]  /*0c40*/  LDC.64 R4, c[0x0][0x388] ;  /* 0x0000e200ff047b82 */ /* 0x000e220000000a00 */
[----:B------:R-:W-:Y:S01]  /*0c50*/  IMAD R23, R23, 0x9, R21 ;  /* 0x0000000917177824 */ /* 0x000fe200078e0215 */
[----:B------:R-:W-:-:S03]  /*0c60*/  UIADD3 UR4, UPT, UPT, -UR4, URZ, URZ ;  /* 0x000000ff04047290 */ /* 0x000fc6000fffe1ff */
[----:B------:R-:W-:-:S09]  /*0c70*/  IMAD R23, R20, 0x3, R23 ;  /* 0x0000000314177824 */ /* 0x000fd200078e0217 */
.L_x_5:
[----:B0-----:R-:W-:-:S06]  /*0c80*/  IMAD.WIDE R2, R23, 0x8, R4 ;  /* 0x0000000817027825 */ /* 0x001fcc00078e0204 */
[----:B------:R-:W2:Y:S01]  /*0c90*/  LDG.E.64 R2, desc[UR10][R2.64] ;  /* 0x0000000a02027981 */ /* 0x000ea2000c1e1b00 */
[----:B------:R-:W-:Y:S01]  /*0ca0*/  UIADD3 UR4, UPT, UPT, UR4, 0x1, URZ ;  /* 0x0000000104047890 */ /* 0x000fe2000fffe0ff */
[----:B------:R-:W-:-:S03]  /*0cb0*/  VIADD R23, R23, 0x9 ;  /* 0x0000000917177836 */ /* 0x000fc60000000000 */
[----:B------:R-:W-:Y:S01]  /*0cc0*/  UISETP.NE.AND UP0, UPT, UR4, URZ, UPT ;  /* 0x000000ff0400728c */ /* 0x000fe2000bf05270 */
[----:B--2---:R-:W-:-:S04]  /*0cd0*/  ISETP.LT.U32.AND P0, PT, R27, R2, PT ;  /* 0x000000021b00720c */ /* 0x004fc80003f01070 */
[----:B------:R-:W-:-:S04]  /*0ce0*/  ISETP.LT.AND.EX P0, PT, R25, R3, PT, P0 ;  /* 0x000000031900720c */ /* 0x000fc80003f01300 */
[----:B------:R-:W-:Y:S02]  /*0cf0*/  SEL R27, R27, R2, P0 ;  /* 0x000000021b1b7207 */ /* 0x000fe40000000000 */
[----:B------:R-:W-:Y:S01]  /*0d00*/  SEL R25, R25, R3, P0 ;  /* 0x0000000319197207 */ /* 0x000fe20000000000 */
[----:B------:R-:W-:Y:S06]  /*0d10*/  BRA.U UP0, `(.L_x_5) ;  /* 0xfffffffd00d87547 */ /* 0x000fec000b83ffff */
.L_x_0:
[----:B------:R-:W0:Y:S01]  /*0d20*/  LDC.64 R2, c[0x0][0x380] ;  /* 0x0000e000ff027b82 */ /* 0x000e220000000a00 */
[----:B------:R-:W-:Y:S02]  /*0d30*/  IMAD R21, R20, 0x3, R21 ;  /* 0x0000000314157824 */ /* 0x000fe400078e0215 */
[----:B------:R-:W-:Y:S02]  /*0d40*/  IMAD.MOV.U32 R24, RZ, RZ, R27 ;  /* 0x000000ffff187224 */ /* 0x000fe400078e001b */
[----:B0-----:R-:W-:-:S05]  /*0d50*/  IMAD.WIDE R2, R21, 0x8, R2 ;  /* 0x0000000815027825 */ /* 0x001fca00078e0202 */
[----:B------:R-:W-:Y:S01]  /*0d60*/  STG.E.64 desc[UR10][R2.64], R24 ;  /* 0x0000001802007986 */ /* 0x000fe2000c101b0a */
[----:B------:R-:W-:Y:S05]  /*0d70*/  EXIT ;  /* 0x000000000000794d */ /* 0x000fea0003800000 */
.L_x_6:
[----:B------:R-:W-:-:S00]  /*0d80*/  BRA `(.L_x_6) ;  /* 0xfffffffc00fc7947 */ /* 0x000fc0000383ffff */
[----:B------:R-:W-:-:S00]  /*0d90*/  NOP ;  /* 0x0000000000007918 */ /* 0x000fc00000000000 */
        /* <DEDUP_REMOVED lines=14> */
.L_x_7:


//--------------------- .nv.shared.reserved.0     --------------------------
	.section	.nv.shared.reserved.0,"aw",@nobits
	.weak		__nv_reservedSMEM_offset_0_alias
	.size		__nv_reservedSMEM_offset_0_alias, 0, 64
	.other		__nv_reservedSMEM_offset_0_alias,@"STO_CUDA_RESERVED_SHARED STV_DEFAULT"
__nv_reservedSMEM_offset_0_alias:
	.zero		0
	.zero		64


//--------------------- .nv.constant0._Z9reductionPlS_i --------------------------
	.section	.nv.constant0._Z9reductionPlS_i,"a",@progbits
	.sectionflags	@""
	.align	4
.nv.constant0._Z9reductionPlS_i:
	.zero		916


//--------------------- SYMBOLS --------------------------

	.type		.nv.reservedSmem.offset0,@object
	.size		.nv.reservedSmem.offset0,0x4
